	.headerflags	@"EF_CUDA_TEXMODE_UNIFIED EF_CUDA_64BIT_ADDRESS EF_CUDA_ACCELERATORS EF_CUDA_SM90 EF_CUDA_VIRTUAL_SM(EF_CUDA_SM90)"
	.elftype	@"ET_EXEC"


//--------------------- .nv.info                  --------------------------
	.section	.nv.info,"",@"SHT_CUDA_INFO"
	.align	4


	//----- nvinfo : EIATTR_REGCOUNT
	.align		4
        /*0000*/ 	.byte	0x04, 0x2f
        /*0002*/ 	.short	(.L_1 - .L_0)
	.align		4
.L_0:
        /*0004*/ 	.word	index@(triton_poi_fused_mean_sum_0)
        /*0008*/ 	.word	0x0000000e


	//----- nvinfo : EIATTR_MIN_STACK_SIZE
	.align		4
.L_1:
        /*000c*/ 	.byte	0x04, 0x12
        /*000e*/ 	.short	(.L_3 - .L_2)
	.align		4
.L_2:
        /*0010*/ 	.word	index@(triton_poi_fused_mean_sum_0)
        /*0014*/ 	.word	0x00000000


	//----- nvinfo : EIATTR_FRAME_SIZE
	.align		4
.L_3:
        /*0018*/ 	.byte	0x04, 0x11
        /*001a*/ 	.short	(.L_5 - .L_4)
	.align		4
.L_4:
        /*001c*/ 	.word	index@(triton_poi_fused_mean_sum_0)
        /*0020*/ 	.word	0x00000000


	//----- nvinfo : EIATTR_MIN_STACK_SIZE
	.align		4
.L_5:
        /*0024*/ 	.byte	0x04, 0x12
        /*0026*/ 	.short	(.L_7 - .L_6)
	.align		4
.L_6:
        /*0028*/ 	.word	index@(triton_poi_fused_mean_sum_0)
        /*002c*/ 	.word	0x00000000
.L_7:


//--------------------- .nv.info.triton_poi_fused_mean_sum_0 --------------------------
	.section	.nv.info.triton_poi_fused_mean_sum_0,"",@"SHT_CUDA_INFO"
	.sectionflags	@""
	.align	4


	//----- nvinfo : EIATTR_CUDA_API_VERSION
	.align		4
        /*0000*/ 	.byte	0x04, 0x37
        /*0002*/ 	.short	(.L_9 - .L_8)
.L_8:
        /*0004*/ 	.word	0x0000007c


	//----- nvinfo : EIATTR_KPARAM_INFO
	.align		4
.L_9:
        /*0008*/ 	.byte	0x04, 0x17
        /*000a*/ 	.short	(.L_11 - .L_10)
.L_10:
        /*000c*/ 	.word	0x00000000
        /*0010*/ 	.short	0x0002
        /*0012*/ 	.short	0x0010
        /*0014*/ 	.byte	0x00, 0xf0, 0x11, 0x00


	//----- nvinfo : EIATTR_KPARAM_INFO
	.align		4
.L_11:
        /*0018*/ 	.byte	0x04, 0x17
        /*001a*/ 	.short	(.L_13 - .L_12)
.L_12:
        /*001c*/ 	.word	0x00000000
        /*0020*/ 	.short	0x0001
        /*0022*/ 	.short	0x0008
        /*0024*/ 	.byte	0x00, 0xf4, 0x21, 0x00


	//----- nvinfo : EIATTR_KPARAM_INFO
	.align		4
.L_13:
        /*0028*/ 	.byte	0x04, 0x17
        /*002a*/ 	.short	(.L_15 - .L_14)
.L_14:
        /*002c*/ 	.word	0x00000000
        /*0030*/ 	.short	0x0000
        /*0032*/ 	.short	0x0000
        /*0034*/ 	.byte	0x00, 0xf4, 0x21, 0x00


	//----- nvinfo : EIATTR_SPARSE_MMA_MASK
	.align		4
.L_15:
        /*0038*/ 	.byte	0x03, 0x50
        /*003a*/ 	.short	0x0000


	//----- nvinfo : EIATTR_MAXREG_COUNT
	.align		4
        /*003c*/ 	.byte	0x03, 0x1b
        /*003e*/ 	.short	0x00ff


	//----- nvinfo : EIATTR_EXIT_INSTR_OFFSETS
	.align		4
        /*0040*/ 	.byte	0x04, 0x1c
        /*0042*/ 	.short	(.L_17 - .L_16)


	//   ....[0]....
.L_16:
        /*0044*/ 	.word	0x000001e0


	//   ....[1]....
        /*0048*/ 	.word	0x00000200


	//----- nvinfo : EIATTR_REQNTID
	.align		4
.L_17:
        /*004c*/ 	.byte	0x04, 0x10
        /*004e*/ 	.short	(.L_19 - .L_18)
.L_18:
        /*0050*/ 	.word	0x00000020
        /*0054*/ 	.word	0x00000001
        /*0058*/ 	.word	0x00000001


	//----- nvinfo : EIATTR_CBANK_PARAM_SIZE
	.align		4
.L_19:
        /*005c*/ 	.byte	0x03, 0x19
        /*005e*/ 	.short	0x0014


	//----- nvinfo : EIATTR_PARAM_CBANK
	.align		4
        /*0060*/ 	.byte	0x04, 0x0a
        /*0062*/ 	.short	(.L_21 - .L_20)
	.align		4
.L_20:
        /*0064*/ 	.word	index@(.nv.constant0.triton_poi_fused_mean_sum_0)
        /*0068*/ 	.short	0x0210
        /*006a*/ 	.short	0x0014


	//----- nvinfo : EIATTR_SW_WAR
	.align		4
.L_21:
        /*006c*/ 	.byte	0x04, 0x36
        /*006e*/ 	.short	(.L_23 - .L_22)
.L_22:
        /*0070*/ 	.word	0x00000008
.L_23:


//--------------------- .nv.callgraph             --------------------------
	.section	.nv.callgraph,"",@"SHT_CUDA_CALLGRAPH"
	.align	4
	.sectionentsize	8
	.align		4
        /*0000*/ 	.word	0x00000000
	.align		4
        /*0004*/ 	.word	0xffffffff
	.align		4
        /*0008*/ 	.word	0x00000000
	.align		4
        /*000c*/ 	.word	0xfffffffe
	.align		4
        /*0010*/ 	.word	0x00000000
	.align		4
        /*0014*/ 	.word	0xfffffffd
	.align		4
        /*0018*/ 	.word	0x00000000
	.align		4
        /*001c*/ 	.word	0xfffffffc


//--------------------- .text.triton_poi_fused_mean_sum_0 --------------------------
	.section	.text.triton_poi_fused_mean_sum_0,"ax",@progbits
	.align	128
        .global         triton_poi_fused_mean_sum_0
        .type           triton_poi_fused_mean_sum_0,@function
        .size           triton_poi_fused_mean_sum_0,(.L_x_1 - triton_poi_fused_mean_sum_0)
        .other          triton_poi_fused_mean_sum_0,@"STO_CUDA_ENTRY STV_DEFAULT"
triton_poi_fused_mean_sum_0:
.text.triton_poi_fused_mean_sum_0:
[----:B------:R-:W0:Y:S02]  /*0000*/  LDC R1, c[0x0][0x28] ;  /* 0x00000a00ff017b82 */ /* 0x000e240000000800 */
[----:B------:R-:W1:Y:S01]  /*0010*/  S2R R10, SR_TID.X ;  /* 0x00000000000a7919 */ /* 0x000e620000002100 */
[----:B------:R-:W2:Y:S01]  /*0020*/  LDC.64 R4, c[0x0][0x210] ;  /* 0x00008400ff047b82 */ /* 0x000ea20000000a00 */
[----:B------:R-:W-:Y:S01]  /*0030*/  IMAD.MOV.U32 R8, RZ, RZ, RZ ;  /* 0x000000ffff087224 */ /* 0x000fe200078e00ff */
[----:B------:R-:W-:Y:S01]  /*0040*/  ULDC.64 UR4, c[0x0][0x208] ;  /* 0x0000820000047ab9 */ /* 0x000fe20000000a00 */
[----:B------:R-:W3:Y:S01]  /*0050*/  S2R R9, SR_CTAID.X ;  /* 0x0000000000097919 */ /* 0x000ee20000002500 */
[----:B-1----:R-:W-:-:S05]  /*0060*/  LOP3.LUT R0, R10, 0xf, RZ, 0xc0, !PT ;  /* 0x0000000f0a007812 */ /* 0x002fca00078ec0ff */
[----:B---3--:R-:W-:-:S05]  /*0070*/  IMAD R9, R9, 0x10, R0 ;  /* 0x0000001009097824 */ /* 0x008fca00078e0200 */
[----:B------:R-:W-:Y:S02]  /*0080*/  SHF.R.S32.HI R0, RZ, 0x1f, R9 ;  /* 0x0000001fff007819 */ /* 0x000fe40000011409 */
[----:B------:R-:W-:Y:S02]  /*0090*/  ISETP.GE.AND P0, PT, R9, 0x10, PT ;  /* 0x000000100900780c */ /* 0x000fe40003f06270 */
[----:B------:R-:W-:-:S05]  /*00a0*/  LEA.HI R0, R0, R9, RZ, 0x2 ;  /* 0x0000000900007211 */ /* 0x000fca00078f10ff */
[C---:B------:R-:W-:Y:S01]  /*00b0*/  IMAD.SHL.U32 R2, R0.reuse, 0x2, RZ ;  /* 0x0000000200027824 */ /* 0x040fe200078e00ff */
[----:B------:R-:W-:-:S04]  /*00c0*/  LOP3.LUT R0, R0, 0xfffffffc, RZ, 0xc0, !PT ;  /* 0xfffffffc00007812 */ /* 0x000fc800078ec0ff */
[----:B------:R-:W-:-:S04]  /*00d0*/  LOP3.LUT R2, R2, 0xfffffff8, RZ, 0xc0, !PT ;  /* 0xfffffff802027812 */ /* 0x000fc800078ec0ff */
[----:B------:R-:W-:Y:S01]  /*00e0*/  IADD3 R3, R2, R9, -R0 ;  /* 0x0000000902037210 */ /* 0x000fe20007ffe800 */
[----:B------:R-:W-:-:S04]  /*00f0*/  IMAD.MOV.U32 R0, RZ, RZ, RZ ;  /* 0x000000ffff007224 */ /* 0x000fc800078e00ff */
[C---:B------:R-:W-:Y:S02]  /*0100*/  VIADD R7, R3.reuse, 0x4 ;  /* 0x0000000403077836 */ /* 0x040fe40000000000 */
[----:B--2---:R-:W-:-:S04]  /*0110*/  IMAD.WIDE R2, R3, 0x4, R4 ;  /* 0x0000000403027825 */ /* 0x004fc800078e0204 */
[----:B------:R-:W-:Y:S01]  /*0120*/  IMAD.WIDE R4, R7, 0x4, R4 ;  /* 0x0000000407047825 */ /* 0x000fe200078e0204 */
[----:B------:R-:W2:Y:S01]  /*0130*/  @!P0 LDG.E R0, desc[UR4][R2.64] ;  /* 0x0000000402008981 */ /* 0x000ea2000c1e1900 */
[----:B------:R-:W1:Y:S03]  /*0140*/  LDC.64 R6, c[0x0][0x218] ;  /* 0x00008600ff067b82 */ /* 0x000e660000000a00 */
[----:B------:R-:W3:Y:S01]  /*0150*/  @!P0 LDG.E R8, desc[UR4][R4.64] ;  /* 0x0000000404088981 */ /* 0x000ee2000c1e1900 */
[----:B------:R-:W-:-:S04]  /*0160*/  LOP3.LUT P0, RZ, R10, 0x10, RZ, 0xc0, !PT ;  /* 0x000000100aff7812 */ /* 0x000fc8000780c0ff */
[C---:B------:R-:W-:Y:S01]  /*0170*/  ISETP.LT.AND P0, PT, R9.reuse, 0x10, !P0 ;  /* 0x000000100900780c */ /* 0x040fe20004701270 */
[----:B-1----:R-:W-:Y:S01]  /*0180*/  IMAD.WIDE R6, R9, 0x4, R6 ;  /* 0x0000000409067825 */ /* 0x002fe200078e0206 */
[----:B--2---:R-:W-:Y:S02]  /*0190*/  FSETP.GEU.AND P1, PT, R0, RZ, PT ;  /* 0x000000ff0000720b */ /* 0x004fe40003f2e000 */
[----:B---3--:R-:W-:Y:S02]  /*01a0*/  FSETP.GEU.AND P2, PT, R8, RZ, PT ;  /* 0x000000ff0800720b */ /* 0x008fe40003f4e000 */
[----:B------:R-:W-:Y:S02]  /*01b0*/  FSEL R0, R0, RZ, P1 ;  /* 0x000000ff00007208 */ /* 0x000fe40000800000 */
[----:B------:R-:W-:-:S05]  /*01c0*/  FSEL R11, R8, RZ, P2 ;  /* 0x000000ff080b7208 */ /* 0x000fca0001000000 */
[----:B------:R-:W-:Y:S01]  /*01d0*/  FADD R11, R0, R11 ;  /* 0x0000000b000b7221 */ /* 0x000fe20000000000 */
[----:B------:R-:W-:Y:S06]  /*01e0*/  @!P0 EXIT ;  /* 0x000000000000894d */ /* 0x000fec0003800000 */
[----:B------:R-:W-:Y:S01]  /*01f0*/  STG.E desc[UR4][R6.64], R11 ;  /* 0x0000000b06007986 */ /* 0x000fe2000c101904 */
[----:B------:R-:W-:Y:S05]  /*0200*/  EXIT ;  /* 0x000000000000794d */ /* 0x000fea0003800000 */
.L_x_0:
[----:B------:R-:W-:-:S00]  /*0210*/  BRA `(.L_x_0) ;  /* 0xfffffffc00fc7947 */ /* 0x000fc0000383ffff */
[----:B------:R-:W-:-:S00]  /*0220*/  NOP ;  /* 0x0000000000007918 */ /* 0x000fc00000000000 */
        /* <DEDUP_REMOVED lines=13> */
.L_x_1:


//--------------------- .nv.constant0.triton_poi_fused_mean_sum_0 --------------------------
	.section	.nv.constant0.triton_poi_fused_mean_sum_0,"a",@progbits
	.sectionflags	@""
	.align	4
.nv.constant0.triton_poi_fused_mean_sum_0:
	.zero		548
